	.headerflags	@"EF_CUDA_TEXMODE_UNIFIED EF_CUDA_64BIT_ADDRESS EF_CUDA_ACCELERATORS EF_CUDA_SM90 EF_CUDA_VIRTUAL_SM(EF_CUDA_SM90)"
	.elftype	@"ET_EXEC"


//--------------------- .nv.info                  --------------------------
	.section	.nv.info,"",@"SHT_CUDA_INFO"
	.align	4


	//----- nvinfo : EIATTR_REGCOUNT
	.align		4
        /*0000*/ 	.byte	0x04, 0x2f
        /*0002*/ 	.short	(.L_3 - .L_2)
	.align		4
.L_2:
        /*0004*/ 	.word	index@(triton_poi_fused__native_batch_norm_legit_no_training_cat_relu_17)
        /*0008*/ 	.word	0x0000001a


	//----- nvinfo : EIATTR_MIN_STACK_SIZE
	.align		4
.L_3:
        /*000c*/ 	.byte	0x04, 0x12
        /*000e*/ 	.short	(.L_5 - .L_4)
	.align		4
.L_4:
        /*0010*/ 	.word	index@(triton_poi_fused__native_batch_norm_legit_no_training_cat_relu_17)
        /*0014*/ 	.word	0x00000000


	//----- nvinfo : EIATTR_FRAME_SIZE
	.align		4
.L_5:
        /*0018*/ 	.byte	0x04, 0x11
        /*001a*/ 	.short	(.L_7 - .L_6)
	.align		4
.L_6:
        /*001c*/ 	.word	index@(triton_poi_fused__native_batch_norm_legit_no_training_cat_relu_17)
        /*0020*/ 	.word	0x00000000


	//----- nvinfo : EIATTR_MIN_STACK_SIZE
	.align		4
.L_7:
        /*0024*/ 	.byte	0x04, 0x12
        /*0026*/ 	.short	(.L_9 - .L_8)
	.align		4
.L_8:
        /*0028*/ 	.word	index@(triton_poi_fused__native_batch_norm_legit_no_training_cat_relu_17)
        /*002c*/ 	.word	0x00000000
.L_9:


//--------------------- .nv.info.triton_poi_fused__native_batch_norm_legit_no_training_cat_relu_17 --------------------------
	.section	.nv.info.triton_poi_fused__native_batch_norm_legit_no_training_cat_relu_17,"",@"SHT_CUDA_INFO"
	.sectionflags	@""
	.align	4


	//----- nvinfo : EIATTR_CUDA_API_VERSION
	.align		4
        /*0000*/ 	.byte	0x04, 0x37
        /*0002*/ 	.short	(.L_11 - .L_10)
.L_10:
        /*0004*/ 	.word	0x0000007c


	//----- nvinfo : EIATTR_KPARAM_INFO
	.align		4
.L_11:
        /*0008*/ 	.byte	0x04, 0x17
        /*000a*/ 	.short	(.L_13 - .L_12)
.L_12:
        /*000c*/ 	.word	0x00000000
        /*0010*/ 	.short	0x0009
        /*0012*/ 	.short	0x0048
        /*0014*/ 	.byte	0x00, 0xf0, 0x11, 0x00


	//----- nvinfo : EIATTR_KPARAM_INFO
	.align		4
.L_13:
        /*0018*/ 	.byte	0x04, 0x17
        /*001a*/ 	.short	(.L_15 - .L_14)
.L_14:
        /*001c*/ 	.word	0x00000000
        /*0020*/ 	.short	0x0008
        /*0022*/ 	.short	0x0040
        /*0024*/ 	.byte	0x00, 0xf4, 0x21, 0x00


	//----- nvinfo : EIATTR_KPARAM_INFO
	.align		4
.L_15:
        /*0028*/ 	.byte	0x04, 0x17
        /*002a*/ 	.short	(.L_17 - .L_16)
.L_16:
        /*002c*/ 	.word	0x00000000
        /*0030*/ 	.short	0x0007
        /*0032*/ 	.short	0x0038
        /*0034*/ 	.byte	0x00, 0xf4, 0x21, 0x00


	//----- nvinfo : EIATTR_KPARAM_INFO
	.align		4
.L_17:
        /*0038*/ 	.byte	0x04, 0x17
        /*003a*/ 	.short	(.L_19 - .L_18)
.L_18:
        /*003c*/ 	.word	0x00000000
        /*0040*/ 	.short	0x0006
        /*0042*/ 	.short	0x0030
        /*0044*/ 	.byte	0x00, 0xf4, 0x21, 0x00


	//----- nvinfo : EIATTR_KPARAM_INFO
	.align		4
.L_19:
        /*0048*/ 	.byte	0x04, 0x17
        /*004a*/ 	.short	(.L_21 - .L_20)
.L_20:
        /*004c*/ 	.word	0x00000000
        /*0050*/ 	.short	0x0005
        /*0052*/ 	.short	0x0028
        /*0054*/ 	.byte	0x00, 0xf4, 0x21, 0x00


	//----- nvinfo : EIATTR_KPARAM_INFO
	.align		4
.L_21:
        /*0058*/ 	.byte	0x04, 0x17
        /*005a*/ 	.short	(.L_23 - .L_22)
.L_22:
        /*005c*/ 	.word	0x00000000
        /*0060*/ 	.short	0x0004
        /*0062*/ 	.short	0x0020
        /*0064*/ 	.byte	0x00, 0xf4, 0x21, 0x00


	//----- nvinfo : EIATTR_KPARAM_INFO
	.align		4
.L_23:
        /*0068*/ 	.byte	0x04, 0x17
        /*006a*/ 	.short	(.L_25 - .L_24)
.L_24:
        /*006c*/ 	.word	0x00000000
        /*0070*/ 	.short	0x0003
        /*0072*/ 	.short	0x0018
        /*0074*/ 	.byte	0x00, 0xf4, 0x21, 0x00


	//----- nvinfo : EIATTR_KPARAM_INFO
	.align		4
.L_25:
        /*0078*/ 	.byte	0x04, 0x17
        /*007a*/ 	.short	(.L_27 - .L_26)
.L_26:
        /*007c*/ 	.word	0x00000000
        /*0080*/ 	.short	0x0002
        /*0082*/ 	.short	0x0010
        /*0084*/ 	.byte	0x00, 0xf4, 0x21, 0x00


	//----- nvinfo : EIATTR_KPARAM_INFO
	.align		4
.L_27:
        /*0088*/ 	.byte	0x04, 0x17
        /*008a*/ 	.short	(.L_29 - .L_28)
.L_28:
        /*008c*/ 	.word	0x00000000
        /*0090*/ 	.short	0x0001
        /*0092*/ 	.short	0x0008
        /*0094*/ 	.byte	0x00, 0xf4, 0x21, 0x00


	//----- nvinfo : EIATTR_KPARAM_INFO
	.align		4
.L_29:
        /*0098*/ 	.byte	0x04, 0x17
        /*009a*/ 	.short	(.L_31 - .L_30)
.L_30:
        /*009c*/ 	.word	0x00000000
        /*00a0*/ 	.short	0x0000
        /*00a2*/ 	.short	0x0000
        /*00a4*/ 	.byte	0x00, 0xf4, 0x21, 0x00


	//----- nvinfo : EIATTR_SPARSE_MMA_MASK
	.align		4
.L_31:
        /*00a8*/ 	.byte	0x03, 0x50
        /*00aa*/ 	.short	0x0000


	//----- nvinfo : EIATTR_MAXREG_COUNT
	.align		4
        /*00ac*/ 	.byte	0x03, 0x1b
        /*00ae*/ 	.short	0x00ff


	//----- nvinfo : EIATTR_EXIT_INSTR_OFFSETS
	.align		4
        /*00b0*/ 	.byte	0x04, 0x1c
        /*00b2*/ 	.short	(.L_33 - .L_32)


	//   ....[0]....
.L_32:
        /*00b4*/ 	.word	0x00000610


	//----- nvinfo : EIATTR_REQNTID
	.align		4
.L_33:
        /*00b8*/ 	.byte	0x04, 0x10
        /*00ba*/ 	.short	(.L_35 - .L_34)
.L_34:
        /*00bc*/ 	.word	0x00000080
        /*00c0*/ 	.word	0x00000001
        /*00c4*/ 	.word	0x00000001


	//----- nvinfo : EIATTR_CBANK_PARAM_SIZE
	.align		4
.L_35:
        /*00c8*/ 	.byte	0x03, 0x19
        /*00ca*/ 	.short	0x004c


	//----- nvinfo : EIATTR_PARAM_CBANK
	.align		4
        /*00cc*/ 	.byte	0x04, 0x0a
        /*00ce*/ 	.short	(.L_37 - .L_36)
	.align		4
.L_36:
        /*00d0*/ 	.word	index@(.nv.constant0.triton_poi_fused__native_batch_norm_legit_no_training_cat_relu_17)
        /*00d4*/ 	.short	0x0210
        /*00d6*/ 	.short	0x004c


	//----- nvinfo : EIATTR_SW_WAR
	.align		4
.L_37:
        /*00d8*/ 	.byte	0x04, 0x36
        /*00da*/ 	.short	(.L_39 - .L_38)
.L_38:
        /*00dc*/ 	.word	0x00000008
.L_39:


//--------------------- .nv.callgraph             --------------------------
	.section	.nv.callgraph,"",@"SHT_CUDA_CALLGRAPH"
	.align	4
	.sectionentsize	8
	.align		4
        /*0000*/ 	.word	0x00000000
	.align		4
        /*0004*/ 	.word	0xffffffff
	.align		4
        /*0008*/ 	.word	0x00000000
	.align		4
        /*000c*/ 	.word	0xfffffffe
	.align		4
        /*0010*/ 	.word	0x00000000
	.align		4
        /*0014*/ 	.word	0xfffffffd
	.align		4
        /*0018*/ 	.word	0x00000000
	.align		4
        /*001c*/ 	.word	0xfffffffc


//--------------------- .nv.constant4             --------------------------
	.section	.nv.constant4,"a",@progbits
	.align	8
	.align		8
.nv.constant4:
        /*0000*/ 	.dword	_$_str
	.align		8
        /*0008*/ 	.dword	_$_str_$_2


//--------------------- .text.triton_poi_fused__native_batch_norm_legit_no_training_cat_relu_17 --------------------------
	.section	.text.triton_poi_fused__native_batch_norm_legit_no_training_cat_relu_17,"ax",@progbits
	.align	128
        .global         triton_poi_fused__native_batch_norm_legit_no_training_cat_relu_17
        .type           triton_poi_fused__native_batch_norm_legit_no_training_cat_relu_17,@function
        .size           triton_poi_fused__native_batch_norm_legit_no_training_cat_relu_17,(.L_x_1 - triton_poi_fused__native_batch_norm_legit_no_training_cat_relu_17)
        .other          triton_poi_fused__native_batch_norm_legit_no_training_cat_relu_17,@"STO_CUDA_ENTRY STV_DEFAULT"
triton_poi_fused__native_batch_norm_legit_no_training_cat_relu_17:
.text.triton_poi_fused__native_batch_norm_legit_no_training_cat_relu_17:
[----:B------:R-:W-:Y:S01]  /*0000*/  LDC R1, c[0x0][0x28] ;  /* 0x00000a00ff017b82 */ /* 0x000fe20000000800 */
[----:B------:R-:W1:Y:S01]  /*0010*/  S2R R0, SR_TID.X ;  /* 0x0000000000007919 */ /* 0x000e620000002100 */
[----:B------:R-:W-:Y:S01]  /*0020*/  ULDC.64 UR4, c[0x0][0x208] ;  /* 0x0000820000047ab9 */ /* 0x000fe20000000a00 */
[----:B------:R-:W2:Y:S01]  /*0030*/  S2R R3, SR_CTAID.X ;  /* 0x0000000000037919 */ /* 0x000ea20000002500 */
[----:B-1----:R-:W-:Y:S02]  /*0040*/  LOP3.LUT R0, R0, 0x7f, RZ, 0xc0, !PT ;  /* 0x0000007f00007812 */ /* 0x002fe400078ec0ff */
[----:B--2---:R-:W-:-:S03]  /*0050*/  SHF.R.S32.HI R7, RZ, 0x18, R3 ;  /* 0x00000018ff077819 */ /* 0x004fc60000011403 */
[----:B------:R-:W-:Y:S02]  /*0060*/  IMAD R0, R3, 0x80, R0 ;  /* 0x0000008003007824 */ /* 0x000fe400078e0200 */
[----:B------:R-:W1:Y:S01]  /*0070*/  LDC.64 R2, c[0x0][0x230] ;  /* 0x00008c00ff027b82 */ /* 0x000e620000000a00 */
[----:B------:R-:W-:Y:S02]  /*0080*/  SGXT R7, R7, 0x1 ;  /* 0x000000010707781a */ /* 0x000fe40000000200 */
[----:B------:R-:W-:Y:S02]  /*0090*/  SHF.R.S32.HI R5, RZ, 0x1f, R0 ;  /* 0x0000001fff057819 */ /* 0x000fe40000011400 */
[-C--:B------:R-:W-:Y:S02]  /*00a0*/  LEA.HI R4, R7, R0.reuse, RZ, 0xa ;  /* 0x0000000007047211 */ /* 0x080fe400078f50ff */
[----:B------:R-:W-:Y:S01]  /*00b0*/  LEA.HI R5, R5, R0, RZ, 0x7 ;  /* 0x0000000005057211 */ /* 0x000fe200078f38ff */
[----:B------:R-:W2:Y:S02]  /*00c0*/  LDC.64 R6, c[0x0][0x220] ;  /* 0x00008800ff067b82 */ /* 0x000ea40000000a00 */
[----:B------:R-:W-:Y:S01]  /*00d0*/  IMAD.SHL.U32 R8, R4, 0x2, RZ ;  /* 0x0000000204087824 */ /* 0x000fe200078e00ff */
[----:B------:R-:W-:-:S02]  /*00e0*/  LOP3.LUT R13, R5, 0xffffff80, RZ, 0xc0, !PT ;  /* 0xffffff80050d7812 */ /* 0x000fc400078ec0ff */
[----:B------:R-:W-:Y:S02]  /*00f0*/  SHF.R.S32.HI R18, RZ, 0x7, R5 ;  /* 0x00000007ff127819 */ /* 0x000fe40000011405 */
[----:B------:R-:W-:Y:S01]  /*0100*/  LOP3.LUT R8, R8, 0xfffff800, RZ, 0xc0, !PT ;  /* 0xfffff80008087812 */ /* 0x000fe200078ec0ff */
[----:B------:R-:W-:Y:S01]  /*0110*/  IMAD.IADD R13, R0, 0x1, -R13 ;  /* 0x00000001000d7824 */ /* 0x000fe200078e0a0d */
[----:B------:R-:W-:-:S03]  /*0120*/  LEA.HI R4, R18, R18, RZ, 0x3 ;  /* 0x0000001212047211 */ /* 0x000fc600078f18ff */
[C---:B------:R-:W-:Y:S01]  /*0130*/  IMAD.IADD R8, R13.reuse, 0x1, R8 ;  /* 0x000000010d087824 */ /* 0x040fe200078e0208 */
[----:B------:R-:W-:Y:S02]  /*0140*/  LOP3.LUT R5, R4, 0x1fffff8, RZ, 0xc0, !PT ;  /* 0x01fffff804057812 */ /* 0x000fe400078ec0ff */
[C---:B------:R-:W-:Y:S01]  /*0150*/  ISETP.GT.AND P4, PT, R13.reuse, 0x3f, PT ;  /* 0x0000003f0d00780c */ /* 0x040fe20003f84270 */
[----:B-1----:R-:W-:-:S04]  /*0160*/  IMAD.WIDE R2, R13, 0x4, R2 ;  /* 0x000000040d027825 */ /* 0x002fc800078e0202 */
[----:B------:R-:W-:Y:S01]  /*0170*/  IMAD.IADD R5, R18, 0x1, -R5 ;  /* 0x0000000112057824 */ /* 0x000fe200078e0a05 */
[----:B------:R1:W3:Y:S03]  /*0180*/  LDG.E.EL R14, desc[UR4][R2.64] ;  /* 0x00000004020e7981 */ /* 0x0002e6000c2e1900 */
[----:B------:R-:W-:Y:S01]  /*0190*/  IMAD R5, R5, 0x80, R8 ;  /* 0x0000008005057824 */ /* 0x000fe200078e0208 */
[----:B------:R-:W-:-:S03]  /*01a0*/  HFMA2.MMA R15, -RZ, RZ, 0, 0 ;  /* 0x00000000ff0f7435 */ /* 0x000fc600000001ff */
[C---:B------:R-:W-:Y:S01]  /*01b0*/  VIADD R9, R5.reuse, 0xffffffc0 ;  /* 0xffffffc005097836 */ /* 0x040fe20000000000 */
[----:B------:R-:W-:Y:S01]  /*01c0*/  CS2R R16, SRZ ;  /* 0x0000000000107805 */ /* 0x000fe2000001ff00 */
[--C-:B--2---:R-:W-:Y:S01]  /*01d0*/  IMAD.WIDE R10, R5, 0x4, R6.reuse ;  /* 0x00000004050a7825 */ /* 0x104fe200078e0206 */
[----:B-1----:R-:W1:Y:S03]  /*01e0*/  LDC.64 R2, c[0x0][0x210] ;  /* 0x00008400ff027b82 */ /* 0x002e660000000a00 */
[----:B------:R-:W-:Y:S01]  /*01f0*/  IMAD.WIDE R8, R9, 0x4, R6 ;  /* 0x0000000409087825 */ /* 0x000fe200078e0206 */
[----:B------:R-:W2:Y:S03]  /*0200*/  @P4 LDG.E.EL R15, desc[UR4][R10.64] ;  /* 0x000000040a0f4981 */ /* 0x000ea6000c2e1900 */
[C---:B------:R-:W-:Y:S01]  /*0210*/  VIADD R21, R5.reuse, 0x3c0 ;  /* 0x000003c005157836 */ /* 0x040fe20000000000 */
[----:B------:R4:W5:Y:S01]  /*0220*/  @P4 LDG.E.EL R16, desc[UR4][R8.64] ;  /* 0x0000000408104981 */ /* 0x000962000c2e1900 */
[----:B------:R-:W-:-:S02]  /*0230*/  VIADD R23, R5, 0x400 ;  /* 0x0000040005177836 */ /* 0x000fc40000000000 */
[----:B------:R-:W1:Y:S01]  /*0240*/  LDC.64 R4, c[0x0][0x218] ;  /* 0x00008600ff047b82 */ /* 0x000e620000000a00 */
[----:B------:R-:W-:Y:S02]  /*0250*/  IMAD.MOV.U32 R12, RZ, RZ, RZ ;  /* 0x000000ffff0c7224 */ /* 0x000fe400078e00ff */
[----:B------:R-:W-:-:S04]  /*0260*/  IMAD.WIDE R20, R21, 0x4, R6 ;  /* 0x0000000415147825 */ /* 0x000fc800078e0206 */
[----:B------:R-:W-:Y:S01]  /*0270*/  IMAD.WIDE R22, R23, 0x4, R6 ;  /* 0x0000000417167825 */ /* 0x000fe200078e0206 */
[----:B------:R1:W5:Y:S01]  /*0280*/  @P4 LDG.E.EL R12, desc[UR4][R20.64] ;  /* 0x00000004140c4981 */ /* 0x000362000c2e1900 */
[----:B------:R-:W1:Y:S01]  /*0290*/  LDC.64 R6, c[0x0][0x228] ;  /* 0x00008a00ff067b82 */ /* 0x000e620000000a00 */
[----:B------:R-:W-:Y:S02]  /*02a0*/  ISETP.GE.AND P0, PT, R13, 0x40, PT ;  /* 0x000000400d00780c */ /* 0x000fe40003f06270 */
[----:B------:R-:W5:Y:S01]  /*02b0*/  @P4 LDG.E.EL R17, desc[UR4][R22.64] ;  /* 0x0000000416114981 */ /* 0x000f62000c2e1900 */
[----:B------:R-:W-:-:S04]  /*02c0*/  IMAD R19, R18, 0x40, R13 ;  /* 0x0000004012137824 */ /* 0x000fc800078e020d */
[----:B----4-:R-:W4:Y:S01]  /*02d0*/  LDC.64 R8, c[0x0][0x238] ;  /* 0x00008e00ff087b82 */ /* 0x010f220000000a00 */
[----:B-1----:R-:W-:-:S07]  /*02e0*/  IMAD.WIDE R20, R19, 0x4, R2 ;  /* 0x0000000413147825 */ /* 0x002fce00078e0202 */
[----:B------:R-:W1:Y:S01]  /*02f0*/  LDC.64 R10, c[0x0][0x240] ;  /* 0x00009000ff0a7b82 */ /* 0x000e620000000a00 */
[----:B------:R-:W-:Y:S01]  /*0300*/  MOV R18, RZ ;  /* 0x000000ff00127202 */ /* 0x000fe20000000f00 */
[----:B------:R-:W-:Y:S02]  /*0310*/  IMAD.MOV.U32 R2, RZ, RZ, RZ ;  /* 0x000000ffff027224 */ /* 0x000fe400078e00ff */
[----:B0-----:R-:W-:-:S04]  /*0320*/  IMAD.WIDE R4, R13, 0x4, R4 ;  /* 0x000000040d047825 */ /* 0x001fc800078e0204 */
[----:B------:R-:W5:Y:S04]  /*0330*/  @!P0 LDG.E.EL R2, desc[UR4][R20.64] ;  /* 0x0000000414028981 */ /* 0x000f68000c2e1900 */
[----:B------:R0:W5:Y:S01]  /*0340*/  @!P0 LDG.E.EL R18, desc[UR4][R4.64] ;  /* 0x0000000404128981 */ /* 0x000162000c2e1900 */
[----:B------:R-:W-:-:S05]  /*0350*/  IMAD.WIDE R6, R13, 0x4, R6 ;  /* 0x000000040d067825 */ /* 0x000fca00078e0206 */
[----:B------:R1:W5:Y:S01]  /*0360*/  LDG.E.EL R3, desc[UR4][R6.64] ;  /* 0x0000000406037981 */ /* 0x000362000c2e1900 */
[C---:B----4-:R-:W-:Y:S01]  /*0370*/  IMAD.WIDE R8, R13.reuse, 0x4, R8 ;  /* 0x000000040d087825 */ /* 0x050fe200078e0208 */
[----:B0-----:R-:W0:Y:S03]  /*0380*/  LDC.64 R4, c[0x0][0x248] ;  /* 0x00009200ff047b82 */ /* 0x001e260000000a00 */
[----:B-1----:R-:W-:Y:S02]  /*0390*/  IMAD.WIDE R10, R13, 0x4, R10 ;  /* 0x000000040d0a7825 */ /* 0x002fe400078e020a */
[----:B------:R1:W4:Y:S04]  /*03a0*/  LDG.E.EL R8, desc[UR4][R8.64] ;  /* 0x0000000408087981 */ /* 0x000328000c2e1900 */
[----:B------:R-:W4:Y:S01]  /*03b0*/  LDG.E.EL R11, desc[UR4][R10.64] ;  /* 0x000000040a0b7981 */ /* 0x000f22000c2e1900 */
[----:B------:R-:W0:Y:S01]  /*03c0*/  LDC.64 R6, c[0x0][0x250] ;  /* 0x00009400ff067b82 */ /* 0x000e220000000a00 */
[----:B-1----:R-:W-:-:S02]  /*03d0*/  IMAD.MOV.U32 R9, RZ, RZ, 0x3e800000 ;  /* 0x3e800000ff097424 */ /* 0x002fc400078e00ff */
[----:B0-----:R-:W-:-:S04]  /*03e0*/  IMAD.WIDE R4, R0, 0x4, R4 ;  /* 0x0000000400047825 */ /* 0x001fc800078e0204 */
[----:B------:R-:W-:-:S04]  /*03f0*/  IMAD.WIDE R6, R0, 0x4, R6 ;  /* 0x0000000400067825 */ /* 0x000fc800078e0206 */
[----:B---3--:R-:W-:-:S06]  /*0400*/  FADD R14, R14, 0.0010000000474974513054 ;  /* 0x3a83126f0e0e7421 */ /* 0x008fcc0000000000 */
[----:B------:R-:W0:Y:S01]  /*0410*/  MUFU.SQRT R14, R14 ;  /* 0x0000000e000e7308 */ /* 0x000e220000002000 */
[----:B--2---:R-:W-:Y:S02]  /*0420*/  SEL R15, R15, RZ, P4 ;  /* 0x000000ff0f0f7207 */ /* 0x004fe40002000000 */
[----:B-----5:R-:W-:Y:S02]  /*0430*/  SEL R16, R16, RZ, P4 ;  /* 0x000000ff10107207 */ /* 0x020fe40002000000 */
[C---:B0-----:R-:W-:Y:S02]  /*0440*/  FSETP.GT.AND P2, PT, R14.reuse, 8.50705917302346158658e+37, PT ;  /* 0x7e8000000e00780b */ /* 0x041fe40003f44000 */
[----:B------:R-:W-:Y:S02]  /*0450*/  FSETP.GT.AND P5, PT, R15, R16, PT ;  /* 0x000000100f00720b */ /* 0x000fe40003fa4000 */
[----:B------:R-:W-:Y:S02]  /*0460*/  FSETP.GEU.AND P1, PT, R14, 1.175494350822287508e-38, PT ;  /* 0x008000000e00780b */ /* 0x000fe40003f2e000 */
[----:B------:R-:W-:-:S02]  /*0470*/  SEL R12, R12, RZ, P4 ;  /* 0x000000ff0c0c7207 */ /* 0x000fc40002000000 */
[----:B------:R-:W-:Y:S02]  /*0480*/  FSETP.NAN.AND P6, PT, R15, R15, PT ;  /* 0x0000000f0f00720b */ /* 0x000fe40003fc8000 */
[----:B------:R-:W-:-:S03]  /*0490*/  FSETP.NAN.AND P3, PT, R12, R12, PT ;  /* 0x0000000c0c00720b */ /* 0x000fc60003f68000 */
[----:B------:R-:W-:Y:S01]  /*04a0*/  @P2 FMUL R14, R14, 0.25 ;  /* 0x3e8000000e0e2820 */ /* 0x000fe20000400000 */
[----:B------:R-:W-:Y:S02]  /*04b0*/  SEL R17, R17, RZ, P4 ;  /* 0x000000ff11117207 */ /* 0x000fe40002000000 */
[----:B------:R-:W-:Y:S01]  /*04c0*/  @!P5 FSEL R15, R15, R16, P6 ;  /* 0x000000100f0fd208 */ /* 0x000fe20003000000 */
[----:B------:R-:W-:Y:S01]  /*04d0*/  @!P1 FMUL R14, R14, 16777216 ;  /* 0x4b8000000e0e9820 */ /* 0x000fe20000400000 */
[----:B------:R-:W-:Y:S02]  /*04e0*/  FSETP.NAN.AND P4, PT, R17, R17, PT ;  /* 0x000000111100720b */ /* 0x000fe40003f88000 */
[----:B------:R-:W-:-:S03]  /*04f0*/  FSETP.GEU.AND P5, PT, R15, R12, PT ;  /* 0x0000000c0f00720b */ /* 0x000fc60003fae000 */
[----:B------:R-:W0:Y:S01]  /*0500*/  MUFU.RCP R14, R14 ;  /* 0x0000000e000e7308 */ /* 0x000e220000001000 */
[----:B------:R-:W-:Y:S02]  /*0510*/  @!P3 FSEL R12, R12, R15, !P5 ;  /* 0x0000000f0c0cb208 */ /* 0x000fe40006800000 */
[----:B------:R-:W-:Y:S02]  /*0520*/  FSEL R9, R9, 1, P2 ;  /* 0x3f80000009097808 */ /* 0x000fe40001000000 */
[----:B------:R-:W-:Y:S02]  /*0530*/  FSETP.GEU.AND P3, PT, R12, R17, PT ;  /* 0x000000110c00720b */ /* 0x000fe40003f6e000 */
[----:B------:R-:W-:Y:S02]  /*0540*/  SEL R2, R2, RZ, !P0 ;  /* 0x000000ff02027207 */ /* 0x000fe40004000000 */
[----:B------:R-:W-:Y:S01]  /*0550*/  SEL R13, R18, RZ, !P0 ;  /* 0x000000ff120d7207 */ /* 0x000fe20004000000 */
[----:B------:R-:W-:Y:S01]  /*0560*/  @!P1 FMUL R9, R9, 16777216 ;  /* 0x4b80000009099820 */ /* 0x000fe20000400000 */
[----:B------:R-:W-:-:S03]  /*0570*/  @!P4 FSEL R17, R17, R12, !P3 ;  /* 0x0000000c1111c208 */ /* 0x000fc60005800000 */
[----:B------:R-:W-:Y:S01]  /*0580*/  @!P0 FADD R17, R2, R13 ;  /* 0x0000000d02118221 */ /* 0x000fe20000000000 */
[----:B0-----:R-:W-:-:S03]  /*0590*/  FMUL R2, R14, R9 ;  /* 0x000000090e027220 */ /* 0x001fc60000400000 */
[----:B------:R-:W-:-:S04]  /*05a0*/  FADD R3, -R3, R17 ;  /* 0x0000001103037221 */ /* 0x000fc80000000100 */
[----:B------:R-:W-:-:S04]  /*05b0*/  FMUL R2, R3, R2 ;  /* 0x0000000203027220 */ /* 0x000fc80000400000 */
[----:B----4-:R-:W-:-:S05]  /*05c0*/  FFMA R2, R8, R2, R11 ;  /* 0x0000000208027223 */ /* 0x010fca000000000b */
[----:B------:R-:W-:-:S04]  /*05d0*/  FSETP.GEU.AND P0, PT, R2, RZ, PT ;  /* 0x000000ff0200720b */ /* 0x000fc80003f0e000 */
[----:B------:R-:W-:Y:S01]  /*05e0*/  FSEL R3, R2, RZ, P0 ;  /* 0x000000ff02037208 */ /* 0x000fe20000000000 */
[----:B------:R-:W-:Y:S04]  /*05f0*/  STG.E desc[UR4][R4.64], R17 ;  /* 0x0000001104007986 */ /* 0x000fe8000c101904 */
[----:B------:R-:W-:Y:S01]  /*0600*/  STG.E desc[UR4][R6.64], R3 ;  /* 0x0000000306007986 */ /* 0x000fe2000c101904 */
[----:B------:R-:W-:Y:S05]  /*0610*/  EXIT ;  /* 0x000000000000794d */ /* 0x000fea0003800000 */
.L_x_0:
[----:B------:R-:W-:-:S00]  /*0620*/  BRA `(.L_x_0) ;  /* 0xfffffffc00fc7947 */ /* 0x000fc0000383ffff */
[----:B------:R-:W-:-:S00]  /*0630*/  NOP ;  /* 0x0000000000007918 */ /* 0x000fc00000000000 */
        /* <DEDUP_REMOVED lines=12> */
.L_x_1:


//--------------------- .nv.global.init           --------------------------
	.section	.nv.global.init,"aw",@progbits
.nv.global.init:
	.type		_$_str,@object
	.size		_$_str,(_$_str_$_2 - _$_str)
_$_str:
        /*0000*/ 	.byte	0x5f, 0x5f, 0x43, 0x55, 0x44, 0x41, 0x5f, 0x46, 0x54, 0x5a, 0x00
	.type		_$_str_$_2,@object
	.size		_$_str_$_2,(.L_1 - _$_str_$_2)
_$_str_$_2:
        /*000b*/ 	.byte	0x5f, 0x5f, 0x43, 0x55, 0x44, 0x41, 0x5f, 0x50, 0x52, 0x45, 0x43, 0x5f, 0x53, 0x51, 0x52, 0x54
        /*001b*/ 	.byte	0x00
.L_1:


//--------------------- .nv.constant0.triton_poi_fused__native_batch_norm_legit_no_training_cat_relu_17 --------------------------
	.section	.nv.constant0.triton_poi_fused__native_batch_norm_legit_no_training_cat_relu_17,"a",@progbits
	.sectionflags	@""
	.align	4
.nv.constant0.triton_poi_fused__native_batch_norm_legit_no_training_cat_relu_17:
	.zero		604
